	.headerflags	@"EF_CUDA_TEXMODE_UNIFIED EF_CUDA_64BIT_ADDRESS EF_CUDA_ACCELERATORS EF_CUDA_SM90 EF_CUDA_VIRTUAL_SM(EF_CUDA_SM90)"
	.elftype	@"ET_EXEC"


//--------------------- .nv.info                  --------------------------
	.section	.nv.info,"",@"SHT_CUDA_INFO"
	.align	4


	//----- nvinfo : EIATTR_REGCOUNT
	.align		4
        /*0000*/ 	.byte	0x04, 0x2f
        /*0002*/ 	.short	(.L_1 - .L_0)
	.align		4
.L_0:
        /*0004*/ 	.word	index@(triton_poi_fused__unsafe_index_add_mul_sub_15)
        /*0008*/ 	.word	0x00000019


	//----- nvinfo : EIATTR_MIN_STACK_SIZE
	.align		4
.L_1:
        /*000c*/ 	.byte	0x04, 0x12
        /*000e*/ 	.short	(.L_3 - .L_2)
	.align		4
.L_2:
        /*0010*/ 	.word	index@(triton_poi_fused__unsafe_index_add_mul_sub_15)
        /*0014*/ 	.word	0x00000000


	//----- nvinfo : EIATTR_FRAME_SIZE
	.align		4
.L_3:
        /*0018*/ 	.byte	0x04, 0x11
        /*001a*/ 	.short	(.L_5 - .L_4)
	.align		4
.L_4:
        /*001c*/ 	.word	index@(triton_poi_fused__unsafe_index_add_mul_sub_15)
        /*0020*/ 	.word	0x00000000


	//----- nvinfo : EIATTR_MIN_STACK_SIZE
	.align		4
.L_5:
        /*0024*/ 	.byte	0x04, 0x12
        /*0026*/ 	.short	(.L_7 - .L_6)
	.align		4
.L_6:
        /*0028*/ 	.word	index@(triton_poi_fused__unsafe_index_add_mul_sub_15)
        /*002c*/ 	.word	0x00000000
.L_7:


//--------------------- .nv.info.triton_poi_fused__unsafe_index_add_mul_sub_15 --------------------------
	.section	.nv.info.triton_poi_fused__unsafe_index_add_mul_sub_15,"",@"SHT_CUDA_INFO"
	.sectionflags	@""
	.align	4


	//----- nvinfo : EIATTR_CUDA_API_VERSION
	.align		4
        /*0000*/ 	.byte	0x04, 0x37
        /*0002*/ 	.short	(.L_9 - .L_8)
.L_8:
        /*0004*/ 	.word	0x0000007c


	//----- nvinfo : EIATTR_KPARAM_INFO
	.align		4
.L_9:
        /*0008*/ 	.byte	0x04, 0x17
        /*000a*/ 	.short	(.L_11 - .L_10)
.L_10:
        /*000c*/ 	.word	0x00000000
        /*0010*/ 	.short	0x0006
        /*0012*/ 	.short	0x0030
        /*0014*/ 	.byte	0x00, 0xf0, 0x11, 0x00


	//----- nvinfo : EIATTR_KPARAM_INFO
	.align		4
.L_11:
        /*0018*/ 	.byte	0x04, 0x17
        /*001a*/ 	.short	(.L_13 - .L_12)
.L_12:
        /*001c*/ 	.word	0x00000000
        /*0020*/ 	.short	0x0005
        /*0022*/ 	.short	0x0028
        /*0024*/ 	.byte	0x00, 0xf4, 0x21, 0x00


	//----- nvinfo : EIATTR_KPARAM_INFO
	.align		4
.L_13:
        /*0028*/ 	.byte	0x04, 0x17
        /*002a*/ 	.short	(.L_15 - .L_14)
.L_14:
        /*002c*/ 	.word	0x00000000
        /*0030*/ 	.short	0x0004
        /*0032*/ 	.short	0x0020
        /*0034*/ 	.byte	0x00, 0xf4, 0x21, 0x00


	//----- nvinfo : EIATTR_KPARAM_INFO
	.align		4
.L_15:
        /*0038*/ 	.byte	0x04, 0x17
        /*003a*/ 	.short	(.L_17 - .L_16)
.L_16:
        /*003c*/ 	.word	0x00000000
        /*0040*/ 	.short	0x0003
        /*0042*/ 	.short	0x0018
        /*0044*/ 	.byte	0x00, 0xf4, 0x21, 0x00


	//----- nvinfo : EIATTR_KPARAM_INFO
	.align		4
.L_17:
        /*0048*/ 	.byte	0x04, 0x17
        /*004a*/ 	.short	(.L_19 - .L_18)
.L_18:
        /*004c*/ 	.word	0x00000000
        /*0050*/ 	.short	0x0002
        /*0052*/ 	.short	0x0010
        /*0054*/ 	.byte	0x00, 0xf4, 0x21, 0x00


	//----- nvinfo : EIATTR_KPARAM_INFO
	.align		4
.L_19:
        /*0058*/ 	.byte	0x04, 0x17
        /*005a*/ 	.short	(.L_21 - .L_20)
.L_20:
        /*005c*/ 	.word	0x00000000
        /*0060*/ 	.short	0x0001
        /*0062*/ 	.short	0x0008
        /*0064*/ 	.byte	0x00, 0xf4, 0x21, 0x00


	//----- nvinfo : EIATTR_KPARAM_INFO
	.align		4
.L_21:
        /*0068*/ 	.byte	0x04, 0x17
        /*006a*/ 	.short	(.L_23 - .L_22)
.L_22:
        /*006c*/ 	.word	0x00000000
        /*0070*/ 	.short	0x0000
        /*0072*/ 	.short	0x0000
        /*0074*/ 	.byte	0x00, 0xf4, 0x21, 0x00


	//----- nvinfo : EIATTR_SPARSE_MMA_MASK
	.align		4
.L_23:
        /*0078*/ 	.byte	0x03, 0x50
        /*007a*/ 	.short	0x0000


	//----- nvinfo : EIATTR_MAXREG_COUNT
	.align		4
        /*007c*/ 	.byte	0x03, 0x1b
        /*007e*/ 	.short	0x00ff


	//----- nvinfo : EIATTR_EXIT_INSTR_OFFSETS
	.align		4
        /*0080*/ 	.byte	0x04, 0x1c
        /*0082*/ 	.short	(.L_25 - .L_24)


	//   ....[0]....
.L_24:
        /*0084*/ 	.word	0x00000560


	//   ....[1]....
        /*0088*/ 	.word	0x00000580


	//----- nvinfo : EIATTR_REQNTID
	.align		4
.L_25:
        /*008c*/ 	.byte	0x04, 0x10
        /*008e*/ 	.short	(.L_27 - .L_26)
.L_26:
        /*0090*/ 	.word	0x00000080
        /*0094*/ 	.word	0x00000001
        /*0098*/ 	.word	0x00000001


	//----- nvinfo : EIATTR_CBANK_PARAM_SIZE
	.align		4
.L_27:
        /*009c*/ 	.byte	0x03, 0x19
        /*009e*/ 	.short	0x0034


	//----- nvinfo : EIATTR_PARAM_CBANK
	.align		4
        /*00a0*/ 	.byte	0x04, 0x0a
        /*00a2*/ 	.short	(.L_29 - .L_28)
	.align		4
.L_28:
        /*00a4*/ 	.word	index@(.nv.constant0.triton_poi_fused__unsafe_index_add_mul_sub_15)
        /*00a8*/ 	.short	0x0210
        /*00aa*/ 	.short	0x0034


	//----- nvinfo : EIATTR_SW_WAR
	.align		4
.L_29:
        /*00ac*/ 	.byte	0x04, 0x36
        /*00ae*/ 	.short	(.L_31 - .L_30)
.L_30:
        /*00b0*/ 	.word	0x00000008
.L_31:


//--------------------- .nv.callgraph             --------------------------
	.section	.nv.callgraph,"",@"SHT_CUDA_CALLGRAPH"
	.align	4
	.sectionentsize	8
	.align		4
        /*0000*/ 	.word	0x00000000
	.align		4
        /*0004*/ 	.word	0xffffffff
	.align		4
        /*0008*/ 	.word	0x00000000
	.align		4
        /*000c*/ 	.word	0xfffffffe
	.align		4
        /*0010*/ 	.word	0x00000000
	.align		4
        /*0014*/ 	.word	0xfffffffd
	.align		4
        /*0018*/ 	.word	0x00000000
	.align		4
        /*001c*/ 	.word	0xfffffffc


//--------------------- .text.triton_poi_fused__unsafe_index_add_mul_sub_15 --------------------------
	.section	.text.triton_poi_fused__unsafe_index_add_mul_sub_15,"ax",@progbits
	.align	128
        .global         triton_poi_fused__unsafe_index_add_mul_sub_15
        .type           triton_poi_fused__unsafe_index_add_mul_sub_15,@function
        .size           triton_poi_fused__unsafe_index_add_mul_sub_15,(.L_x_1 - triton_poi_fused__unsafe_index_add_mul_sub_15)
        .other          triton_poi_fused__unsafe_index_add_mul_sub_15,@"STO_CUDA_ENTRY STV_DEFAULT"
triton_poi_fused__unsafe_index_add_mul_sub_15:
.text.triton_poi_fused__unsafe_index_add_mul_sub_15:
[----:B------:R-:W0:Y:S02]  /*0000*/  LDC R1, c[0x0][0x28] ;  /* 0x00000a00ff017b82 */ /* 0x000e240000000800 */
[----:B------:R-:W1:Y:S01]  /*0010*/  S2R R0, SR_TID.X ;  /* 0x0000000000007919 */ /* 0x000e620000002100 */
[----:B------:R-:W2:Y:S01]  /*0020*/  LDC.64 R16, c[0x0][0x210] ;  /* 0x00008400ff107b82 */ /* 0x000ea20000000a00 */
[----:B------:R-:W-:Y:S01]  /*0030*/  CS2R R14, SRZ ;  /* 0x00000000000e7805 */ /* 0x000fe2000001ff00 */
[----:B------:R-:W-:Y:S01]  /*0040*/  ULDC.64 UR4, c[0x0][0x208] ;  /* 0x0000820000047ab9 */ /* 0x000fe20000000a00 */
[----:B------:R-:W3:Y:S05]  /*0050*/  S2R R12, SR_CTAID.X ;  /* 0x00000000000c7919 */ /* 0x000eea0000002500 */
[----:B------:R-:W4:Y:S01]  /*0060*/  LDC.64 R18, c[0x0][0x228] ;  /* 0x00008a00ff127b82 */ /* 0x000f220000000a00 */
[----:B------:R-:W-:-:S02]  /*0070*/  CS2R R8, SRZ ;  /* 0x0000000000087805 */ /* 0x000fc4000001ff00 */
[----:B------:R-:W-:Y:S01]  /*0080*/  CS2R R10, SRZ ;  /* 0x00000000000a7805 */ /* 0x000fe2000001ff00 */
[----:B------:R-:W-:Y:S01]  /*0090*/  ULDC.64 UR6, c[0x0][0x220] ;  /* 0x0000880000067ab9 */ /* 0x000fe20000000a00 */
[----:B-1----:R-:W-:-:S05]  /*00a0*/  IMAD.SHL.U32 R0, R0, 0x2, RZ ;  /* 0x0000000200007824 */ /* 0x002fca00078e00ff */
[----:B------:R-:W-:-:S05]  /*00b0*/  LOP3.LUT R3, R0, 0xfe, RZ, 0xc0, !PT ;  /* 0x000000fe00037812 */ /* 0x000fca00078ec0ff */
[----:B---3--:R-:W-:-:S05]  /*00c0*/  IMAD R0, R12, 0x100, R3 ;  /* 0x000001000c007824 */ /* 0x008fca00078e0203 */
[----:B------:R-:W-:Y:S02]  /*00d0*/  SHF.R.S32.HI R3, RZ, 0x1f, R0 ;  /* 0x0000001fff037819 */ /* 0x000fe40000011400 */
[----:B------:R-:W-:Y:S02]  /*00e0*/  ISETP.GE.AND P0, PT, R0, 0xc00, PT ;  /* 0x00000c000000780c */ /* 0x000fe40003f06270 */
[----:B------:R-:W-:Y:S02]  /*00f0*/  LEA.HI R4, R3, R0, RZ, 0x3 ;  /* 0x0000000003047211 */ /* 0x000fe400078f18ff */
[----:B------:R-:W1:Y:S02]  /*0100*/  LDC.64 R2, c[0x0][0x218] ;  /* 0x00008600ff027b82 */ /* 0x000e640000000a00 */
[----:B------:R-:W-:Y:S02]  /*0110*/  SHF.R.S32.HI R5, RZ, 0x3, R4 ;  /* 0x00000003ff057819 */ /* 0x000fe40000011404 */
[----:B------:R-:W-:-:S02]  /*0120*/  LOP3.LUT R13, R4, 0xfffffff8, RZ, 0xc0, !PT ;  /* 0xfffffff8040d7812 */ /* 0x000fc400078ec0ff */
[----:B------:R-:W-:-:S04]  /*0130*/  LEA.HI R6, R5, R5, RZ, 0x3 ;  /* 0x0000000505067211 */ /* 0x000fc800078f18ff */
[----:B------:R-:W-:-:S05]  /*0140*/  LOP3.LUT R6, R6, 0xfffffff8, RZ, 0xc0, !PT ;  /* 0xfffffff806067812 */ /* 0x000fca00078ec0ff */
[----:B------:R-:W-:-:S04]  /*0150*/  IMAD.IADD R5, R5, 0x1, -R6 ;  /* 0x0000000105057824 */ /* 0x000fc800078e0a06 */
[----:B--2---:R-:W-:-:S04]  /*0160*/  IMAD.WIDE R16, R5, 0x8, R16 ;  /* 0x0000000805107825 */ /* 0x004fc800078e0210 */
[----:B------:R-:W-:Y:S01]  /*0170*/  IMAD.IADD R13, R0, 0x1, -R13 ;  /* 0x00000001000d7824 */ /* 0x000fe200078e0a0d */
[----:B------:R-:W2:Y:S03]  /*0180*/  @!P0 LDG.E.EL.64 R14, desc[UR4][R16.64] ;  /* 0x00000004100e8981 */ /* 0x000ea6000c2e1b00 */
[----:B-1----:R-:W-:-:S05]  /*0190*/  IMAD.WIDE R2, R13, 0x8, R2 ;  /* 0x000000080d027825 */ /* 0x002fca00078e0202 */
[----:B------:R1:W3:Y:S01]  /*01a0*/  @!P0 LDG.E.EL.128 R8, desc[UR4][R2.64] ;  /* 0x0000000402088981 */ /* 0x0002e2000c2e1d00 */
[----:B------:R-:W-:Y:S02]  /*01b0*/  CS2R R4, SRZ ;  /* 0x0000000000047805 */ /* 0x000fe4000001ff00 */
[----:B------:R-:W-:Y:S01]  /*01c0*/  CS2R R6, SRZ ;  /* 0x0000000000067805 */ /* 0x000fe2000001ff00 */
[----:B----4-:R-:W-:-:S05]  /*01d0*/  IMAD.WIDE R18, R13, 0x8, R18 ;  /* 0x000000080d127825 */ /* 0x010fca00078e0212 */
[----:B------:R4:W5:Y:S01]  /*01e0*/  @!P0 LDG.E.EL.128 R4, desc[UR4][R18.64] ;  /* 0x0000000412048981 */ /* 0x000962000c2e1d00 */
[----:B------:R-:W-:Y:S01]  /*01f0*/  SHF.R.S32.HI R22, RZ, 0x17, R12 ;  /* 0x00000017ff167819 */ /* 0x000fe2000001140c */
[----:B-1----:R-:W1:Y:S02]  /*0200*/  LDC.64 R2, c[0x0][0x230] ;  /* 0x00008c00ff027b82 */ /* 0x002e640000000a00 */
[----:B-1----:R-:W-:Y:S01]  /*0210*/  IMAD.WIDE R2, R13, 0x4, R2 ;  /* 0x000000040d027825 */ /* 0x002fe200078e0202 */
[----:B--2---:R-:W-:-:S04]  /*0220*/  SHF.R.U32.HI R20, RZ, 0x1d, R15 ;  /* 0x0000001dff147819 */ /* 0x004fc8000001160f */
[----:B------:R-:W-:-:S04]  /*0230*/  LOP3.LUT R17, R20, 0x4, RZ, 0xc0, !PT ;  /* 0x0000000414117812 */ /* 0x000fc800078ec0ff */
[----:B------:R-:W-:Y:S02]  /*0240*/  IADD3 R20, P1, R14, R17, RZ ;  /* 0x000000110e147210 */ /* 0x000fe40007f3e0ff */
[C---:B---3--:R-:W-:Y:S02]  /*0250*/  LEA R16, P2, R8.reuse, UR6, 0x2 ;  /* 0x0000000608107c11 */ /* 0x048fe4000f8410ff */
[----:B------:R-:W-:Y:S01]  /*0260*/  SHF.R.U32.HI R14, RZ, 0x1b, R9 ;  /* 0x0000001bff0e7819 */ /* 0x000fe20000011609 */
[----:B------:R-:W-:Y:S01]  /*0270*/  IMAD.X R21, RZ, RZ, R15, P1 ;  /* 0x000000ffff157224 */ /* 0x000fe200008e060f */
[----:B------:R-:W-:Y:S02]  /*0280*/  LEA.HI.X R15, R8, UR7, R9, 0x2, P2 ;  /* 0x00000007080f7c11 */ /* 0x000fe400090f1409 */
[----:B------:R-:W-:Y:S02]  /*0290*/  LEA R8, P1, R10, UR6, 0x2 ;  /* 0x000000060a087c11 */ /* 0x000fe4000f8210ff */
[----:B----4-:R-:W-:Y:S01]  /*02a0*/  LOP3.LUT R19, R14, 0x10, RZ, 0xc0, !PT ;  /* 0x000000100e137812 */ /* 0x010fe200078ec0ff */
[----:B------:R-:W-:Y:S01]  /*02b0*/  IMAD.SHL.U32 R14, R20, 0x10, RZ ;  /* 0x00000010140e7824 */ /* 0x000fe200078e00ff */
[----:B------:R-:W-:-:S02]  /*02c0*/  SHF.R.U32.HI R17, RZ, 0x1b, R11 ;  /* 0x0000001bff117819 */ /* 0x000fc4000001160b */
[----:B------:R-:W-:Y:S02]  /*02d0*/  LEA.HI.X R9, R10, UR7, R11, 0x2, P1 ;  /* 0x000000070a097c11 */ /* 0x000fe400088f140b */
[----:B------:R-:W-:Y:S02]  /*02e0*/  SGXT R11, R22, 0x1 ;  /* 0x00000001160b781a */ /* 0x000fe40000000200 */
[----:B------:R-:W-:Y:S02]  /*02f0*/  SHF.L.U64.HI R12, R20, 0x4, R21 ;  /* 0x00000004140c7819 */ /* 0x000fe40000010215 */
[----:B------:R-:W-:Y:S02]  /*0300*/  IADD3 R10, P3, P4, R14, R16, R19 ;  /* 0x000000100e0a7210 */ /* 0x000fe40007c7e013 */
[----:B-----5:R-:W-:Y:S02]  /*0310*/  SHF.R.U32.HI R21, RZ, 0x1b, R5 ;  /* 0x0000001bff157819 */ /* 0x020fe40000011605 */
[----:B------:R-:W-:-:S02]  /*0320*/  SHF.R.U32.HI R19, RZ, 0x1b, R7 ;  /* 0x0000001bff137819 */ /* 0x000fc40000011607 */
[----:B------:R-:W-:Y:S02]  /*0330*/  LOP3.LUT R17, R17, 0x10, RZ, 0xc0, !PT ;  /* 0x0000001011117812 */ /* 0x000fe400078ec0ff */
[----:B------:R-:W-:Y:S02]  /*0340*/  LEA.HI R11, R11, R0, RZ, 0x6 ;  /* 0x000000000b0b7211 */ /* 0x000fe400078f30ff */
[----:B------:R-:W-:Y:S02]  /*0350*/  LEA R18, P5, R4, UR6, 0x2 ;  /* 0x0000000604127c11 */ /* 0x000fe4000f8a10ff */
[----:B------:R-:W-:Y:S02]  /*0360*/  LEA R16, P6, R6, UR6, 0x2 ;  /* 0x0000000606107c11 */ /* 0x000fe4000f8c10ff */
[----:B------:R-:W-:Y:S02]  /*0370*/  LOP3.LUT R21, R21, 0x10, RZ, 0xc0, !PT ;  /* 0x0000001015157812 */ /* 0x000fe400078ec0ff */
[----:B------:R-:W-:-:S02]  /*0380*/  LOP3.LUT R19, R19, 0x10, RZ, 0xc0, !PT ;  /* 0x0000001013137812 */ /* 0x000fc400078ec0ff */
[----:B------:R-:W-:Y:S02]  /*0390*/  IADD3 R8, P2, P1, R14, R8, R17 ;  /* 0x000000080e087210 */ /* 0x000fe4000795e011 */
[----:B------:R-:W-:Y:S02]  /*03a0*/  SHF.R.S32.HI R17, RZ, 0x6, R11 ;  /* 0x00000006ff117819 */ /* 0x000fe4000001140b */
[----:B------:R-:W-:Y:S02]  /*03b0*/  LEA.HI.X R5, R4, UR7, R5, 0x2, P5 ;  /* 0x0000000704057c11 */ /* 0x000fe4000a8f1405 */
[----:B------:R-:W-:Y:S01]  /*03c0*/  LEA.HI.X R7, R6, UR7, R7, 0x2, P6 ;  /* 0x0000000706077c11 */ /* 0x000fe2000b0f1407 */
[----:B------:R-:W-:Y:S01]  /*03d0*/  IMAD.SHL.U32 R17, R17, 0x10, RZ ;  /* 0x0000001011117824 */ /* 0x000fe200078e00ff */
[----:B------:R-:W-:Y:S02]  /*03e0*/  IADD3.X R11, R12, R15, RZ, P3, P4 ;  /* 0x0000000f0c0b7210 */ /* 0x000fe40001fe84ff */
[----:B------:R-:W-:-:S02]  /*03f0*/  IADD3 R4, P3, P4, R14, R18, R21 ;  /* 0x000000120e047210 */ /* 0x000fc40007c7e015 */
[----:B------:R-:W-:Y:S02]  /*0400*/  IADD3 R6, P5, P6, R14, R16, R19 ;  /* 0x000000100e067210 */ /* 0x000fe40007ebe013 */
[----:B------:R-:W-:Y:S02]  /*0410*/  CS2R R14, SRZ ;  /* 0x00000000000e7805 */ /* 0x000fe4000001ff00 */
[C---:B------:R-:W-:Y:S01]  /*0420*/  IADD3.X R9, R12.reuse, R9, RZ, P2, P1 ;  /* 0x000000090c097210 */ /* 0x040fe200017e24ff */
[C---:B------:R-:W-:Y:S01]  /*0430*/  IMAD.WIDE R10, R17.reuse, 0x4, R10 ;  /* 0x00000004110a7825 */ /* 0x040fe200078e020a */
[C---:B------:R-:W-:Y:S02]  /*0440*/  IADD3.X R5, R12.reuse, R5, RZ, P3, P4 ;  /* 0x000000050c057210 */ /* 0x040fe40001fe84ff */
[----:B------:R-:W-:Y:S02]  /*0450*/  IADD3.X R7, R12, R7, RZ, P5, P6 ;  /* 0x000000070c077210 */ /* 0x000fe40002fec4ff */
[----:B------:R-:W-:Y:S01]  /*0460*/  CS2R R18, SRZ ;  /* 0x0000000000127805 */ /* 0x000fe2000001ff00 */
[C---:B------:R-:W-:Y:S01]  /*0470*/  IMAD.WIDE R8, R17.reuse, 0x4, R8 ;  /* 0x0000000411087825 */ /* 0x040fe200078e0208 */
[----:B------:R-:W2:Y:S03]  /*0480*/  @!P0 LDG.E.EL R15, desc[UR4][R10.64] ;  /* 0x000000040a0f8981 */ /* 0x000ea6000c2e1900 */
[C---:B------:R-:W-:Y:S01]  /*0490*/  IMAD.WIDE R12, R17.reuse, 0x4, R4 ;  /* 0x00000004110c7825 */ /* 0x040fe200078e0204 */
[----:B------:R-:W3:Y:S01]  /*04a0*/  @!P0 LDG.E.EL R14, desc[UR4][R8.64] ;  /* 0x00000004080e8981 */ /* 0x000ee2000c2e1900 */
[----:B------:R-:W1:Y:S02]  /*04b0*/  LDC.64 R4, c[0x0][0x238] ;  /* 0x00008e00ff047b82 */ /* 0x000e640000000a00 */
[----:B------:R-:W-:Y:S01]  /*04c0*/  IMAD.WIDE R6, R17, 0x4, R6 ;  /* 0x0000000411067825 */ /* 0x000fe200078e0206 */
[----:B------:R-:W-:Y:S01]  /*04d0*/  CS2R R16, SRZ ;  /* 0x0000000000107805 */ /* 0x000fe2000001ff00 */
[----:B------:R-:W2:Y:S04]  /*04e0*/  @!P0 LDG.E.EL R18, desc[UR4][R12.64] ;  /* 0x000000040c128981 */ /* 0x000ea8000c2e1900 */
[----:B------:R-:W3:Y:S04]  /*04f0*/  @!P0 LDG.E.EL R19, desc[UR4][R6.64] ;  /* 0x0000000406138981 */ /* 0x000ee8000c2e1900 */
[----:B------:R-:W4:Y:S01]  /*0500*/  @!P0 LDG.E.EL.64 R16, desc[UR4][R2.64] ;  /* 0x0000000402108981 */ /* 0x000f22000c2e1b00 */
[----:B-1----:R-:W-:-:S04]  /*0510*/  IMAD.WIDE R4, R0, 0x4, R4 ;  /* 0x0000000400047825 */ /* 0x002fc800078e0204 */
[----:B--2---:R-:W-:Y:S01]  /*0520*/  FADD R18, R18, -R15 ;  /* 0x8000000f12127221 */ /* 0x004fe20000000000 */
[----:B---3--:R-:W-:-:S03]  /*0530*/  FADD R19, R19, -R14 ;  /* 0x8000000e13137221 */ /* 0x008fc60000000000 */
[----:B----4-:R-:W-:Y:S01]  /*0540*/  FFMA R16, R18, R16, R15 ;  /* 0x0000001012107223 */ /* 0x010fe2000000000f */
[----:B------:R-:W-:Y:S01]  /*0550*/  FFMA R17, R19, R17, R14 ;  /* 0x0000001113117223 */ /* 0x000fe2000000000e */
[----:B------:R-:W-:Y:S06]  /*0560*/  @P0 EXIT ;  /* 0x000000000000094d */ /* 0x000fec0003800000 */
[----:B------:R-:W-:Y:S01]  /*0570*/  STG.E.64 desc[UR4][R4.64], R16 ;  /* 0x0000001004007986 */ /* 0x000fe2000c101b04 */
[----:B------:R-:W-:Y:S05]  /*0580*/  EXIT ;  /* 0x000000000000794d */ /* 0x000fea0003800000 */
.L_x_0:
[----:B------:R-:W-:-:S00]  /*0590*/  BRA `(.L_x_0) ;  /* 0xfffffffc00fc7947 */ /* 0x000fc0000383ffff */
[----:B------:R-:W-:-:S00]  /*05a0*/  NOP ;  /* 0x0000000000007918 */ /* 0x000fc00000000000 */
        /* <DEDUP_REMOVED lines=13> */
.L_x_1:


//--------------------- .nv.constant0.triton_poi_fused__unsafe_index_add_mul_sub_15 --------------------------
	.section	.nv.constant0.triton_poi_fused__unsafe_index_add_mul_sub_15,"a",@progbits
	.sectionflags	@""
	.align	4
.nv.constant0.triton_poi_fused__unsafe_index_add_mul_sub_15:
	.zero		580
